//
// Generated by NVIDIA NVVM Compiler
//
// Compiler Build ID: CL-36424714
// Cuda compilation tools, release 13.0, V13.0.88
// Based on NVVM 20.0.0
//

.version 9.0
.target sm_100
.address_size 64

	// .globl	_Z17comput_prod_AB_CDPiS_S_S_iiiS_
// _ZZ17comput_prod_AB_CDPiS_S_S_iiiS_E5Atile has been demoted
// _ZZ17comput_prod_AB_CDPiS_S_S_iiiS_E5Btile has been demoted
// _ZZ17comput_prod_AB_CDPiS_S_S_iiiS_E5Ctile has been demoted
// _ZZ17comput_prod_AB_CDPiS_S_S_iiiS_E5Dtile has been demoted

.visible .entry _Z17comput_prod_AB_CDPiS_S_S_iiiS_(
	.param .u64 .ptr .align 1 _Z17comput_prod_AB_CDPiS_S_S_iiiS__param_0,
	.param .u64 .ptr .align 1 _Z17comput_prod_AB_CDPiS_S_S_iiiS__param_1,
	.param .u64 .ptr .align 1 _Z17comput_prod_AB_CDPiS_S_S_iiiS__param_2,
	.param .u64 .ptr .align 1 _Z17comput_prod_AB_CDPiS_S_S_iiiS__param_3,
	.param .u32 _Z17comput_prod_AB_CDPiS_S_S_iiiS__param_4,
	.param .u32 _Z17comput_prod_AB_CDPiS_S_S_iiiS__param_5,
	.param .u32 _Z17comput_prod_AB_CDPiS_S_S_iiiS__param_6,
	.param .u64 .ptr .align 1 _Z17comput_prod_AB_CDPiS_S_S_iiiS__param_7
)
{
	.reg .pred 	%p<15>;
	.reg .b32 	%r<263>;
	.reg .b32 	%f<5>;
	.reg .b64 	%rd<23>;
	// demoted variable
	.shared .align 4 .b8 _ZZ17comput_prod_AB_CDPiS_S_S_iiiS_E5Atile[4096];
	// demoted variable
	.shared .align 4 .b8 _ZZ17comput_prod_AB_CDPiS_S_S_iiiS_E5Btile[4096];
	// demoted variable
	.shared .align 4 .b8 _ZZ17comput_prod_AB_CDPiS_S_S_iiiS_E5Ctile[4096];
	// demoted variable
	.shared .align 4 .b8 _ZZ17comput_prod_AB_CDPiS_S_S_iiiS_E5Dtile[4224];
	ld.param.u64 	%rd6, [_Z17comput_prod_AB_CDPiS_S_S_iiiS__param_1];
	ld.param.u64 	%rd8, [_Z17comput_prod_AB_CDPiS_S_S_iiiS__param_3];
	ld.param.u32 	%r28, [_Z17comput_prod_AB_CDPiS_S_S_iiiS__param_4];
	ld.param.u32 	%r29, [_Z17comput_prod_AB_CDPiS_S_S_iiiS__param_5];
	ld.param.u32 	%r30, [_Z17comput_prod_AB_CDPiS_S_S_iiiS__param_6];
	mov.u32 	%r1, %tid.y;
	mov.u32 	%r32, %ctaid.y;
	mov.u32 	%r33, %ntid.y;
	mad.lo.s32 	%r2, %r32, %r33, %r1;
	mov.u32 	%r3, %tid.x;
	mov.u32 	%r34, %ctaid.x;
	mov.u32 	%r35, %ntid.x;
	mul.lo.s32 	%r36, %r34, %r35;
	add.s32 	%r4, %r36, %r3;
	add.s32 	%r5, %r36, %r1;
	cvt.rn.f32.s32 	%f2, %r29;
	mul.f32 	%f3, %f2, 0f3D000000;
	cvt.rpi.f32.f32 	%f1, %f3;
	setp.leu.f32 	%p1, %f1, 0f00000000;
	mov.b32 	%r261, 0;
	mov.u32 	%r262, %r261;
	@%p1 bra 	$L__BB0_10;
	ld.param.u64 	%rd21, [_Z17comput_prod_AB_CDPiS_S_S_iiiS__param_2];
	ld.param.u64 	%rd20, [_Z17comput_prod_AB_CDPiS_S_S_iiiS__param_0];
	shl.b32 	%r38, %r1, 7;
	mov.u32 	%r39, _ZZ17comput_prod_AB_CDPiS_S_S_iiiS_E5Atile;
	add.s32 	%r6, %r39, %r38;
	shl.b32 	%r40, %r3, 2;
	add.s32 	%r7, %r6, %r40;
	mov.u32 	%r41, _ZZ17comput_prod_AB_CDPiS_S_S_iiiS_E5Ctile;
	add.s32 	%r8, %r41, %r38;
	mul.lo.s32 	%r9, %r29, %r2;
	mul.lo.s32 	%r10, %r29, %r5;
	cvta.to.global.u64 	%rd1, %rd20;
	cvta.to.global.u64 	%rd2, %rd21;
	cvta.to.global.u64 	%rd3, %rd6;
	cvta.to.global.u64 	%rd4, %rd8;
	mov.b32 	%r255, 0;
	mov.u32 	%r262, %r255;
	mov.u32 	%r261, %r255;
$L__BB0_2:
	setp.ge.s32 	%p2, %r2, %r28;
	shl.b32 	%r14, %r255, 5;
	add.s32 	%r15, %r14, %r3;
	setp.ge.s32 	%p3, %r15, %r29;
	or.pred  	%p4, %p3, %p2;
	@%p4 bra 	$L__BB0_4;
	add.s32 	%r43, %r15, %r9;
	mul.wide.s32 	%rd10, %r43, 4;
	add.s64 	%rd11, %rd1, %rd10;
	ld.global.u32 	%r44, [%rd11];
	st.shared.u32 	[%r7], %r44;
	add.s64 	%rd12, %rd2, %rd10;
	ld.global.u32 	%r258, [%rd12];
	bra.uni 	$L__BB0_5;
$L__BB0_4:
	mov.b32 	%r258, 0;
	st.shared.u32 	[%r7], %r258;
$L__BB0_5:
	setp.ge.s32 	%p5, %r4, %r30;
	shl.b32 	%r46, %r3, 2;
	add.s32 	%r47, %r8, %r46;
	st.shared.u32 	[%r47], %r258;
	add.s32 	%r18, %r14, %r1;
	setp.ge.s32 	%p6, %r18, %r29;
	mov.b32 	%r259, 0;
	or.pred  	%p7, %p5, %p6;
	@%p7 bra 	$L__BB0_7;
	mad.lo.s32 	%r48, %r18, %r30, %r4;
	mul.wide.s32 	%rd13, %r48, 4;
	add.s64 	%rd14, %rd3, %rd13;
	ld.global.u32 	%r259, [%rd14];
$L__BB0_7:
	setp.ge.s32 	%p9, %r5, %r30;
	shl.b32 	%r50, %r1, 7;
	mov.u32 	%r51, _ZZ17comput_prod_AB_CDPiS_S_S_iiiS_E5Btile;
	add.s32 	%r52, %r51, %r50;
	add.s32 	%r54, %r52, %r46;
	st.shared.u32 	[%r54], %r259;
	mov.b32 	%r260, 0;
	or.pred  	%p10, %p9, %p3;
	@%p10 bra 	$L__BB0_9;
	add.s32 	%r55, %r15, %r10;
	mul.wide.s32 	%rd15, %r55, 4;
	add.s64 	%rd16, %rd4, %rd15;
	ld.global.u32 	%r260, [%rd16];
$L__BB0_9:
	mov.u32 	%r56, _ZZ17comput_prod_AB_CDPiS_S_S_iiiS_E5Dtile;
	mad.lo.s32 	%r57, %r1, 132, %r56;
	add.s32 	%r59, %r57, %r46;
	st.shared.u32 	[%r59], %r260;
	bar.sync 	0;
	ld.shared.u32 	%r60, [%r6];
	add.s32 	%r62, %r51, %r46;
	ld.shared.u32 	%r63, [%r62];
	mad.lo.s32 	%r64, %r63, %r60, %r261;
	ld.shared.u32 	%r65, [%r8];
	mad.lo.s32 	%r66, %r3, 132, %r56;
	ld.shared.u32 	%r67, [%r66];
	mad.lo.s32 	%r68, %r67, %r65, %r262;
	ld.shared.u32 	%r69, [%r6+4];
	ld.shared.u32 	%r70, [%r62+128];
	mad.lo.s32 	%r71, %r70, %r69, %r64;
	ld.shared.u32 	%r72, [%r8+4];
	ld.shared.u32 	%r73, [%r66+4];
	mad.lo.s32 	%r74, %r73, %r72, %r68;
	ld.shared.u32 	%r75, [%r6+8];
	ld.shared.u32 	%r76, [%r62+256];
	mad.lo.s32 	%r77, %r76, %r75, %r71;
	ld.shared.u32 	%r78, [%r8+8];
	ld.shared.u32 	%r79, [%r66+8];
	mad.lo.s32 	%r80, %r79, %r78, %r74;
	ld.shared.u32 	%r81, [%r6+12];
	ld.shared.u32 	%r82, [%r62+384];
	mad.lo.s32 	%r83, %r82, %r81, %r77;
	ld.shared.u32 	%r84, [%r8+12];
	ld.shared.u32 	%r85, [%r66+12];
	mad.lo.s32 	%r86, %r85, %r84, %r80;
	ld.shared.u32 	%r87, [%r6+16];
	ld.shared.u32 	%r88, [%r62+512];
	mad.lo.s32 	%r89, %r88, %r87, %r83;
	ld.shared.u32 	%r90, [%r8+16];
	ld.shared.u32 	%r91, [%r66+16];
	mad.lo.s32 	%r92, %r91, %r90, %r86;
	ld.shared.u32 	%r93, [%r6+20];
	ld.shared.u32 	%r94, [%r62+640];
	mad.lo.s32 	%r95, %r94, %r93, %r89;
	ld.shared.u32 	%r96, [%r8+20];
	ld.shared.u32 	%r97, [%r66+20];
	mad.lo.s32 	%r98, %r97, %r96, %r92;
	ld.shared.u32 	%r99, [%r6+24];
	ld.shared.u32 	%r100, [%r62+768];
	mad.lo.s32 	%r101, %r100, %r99, %r95;
	ld.shared.u32 	%r102, [%r8+24];
	ld.shared.u32 	%r103, [%r66+24];
	mad.lo.s32 	%r104, %r103, %r102, %r98;
	ld.shared.u32 	%r105, [%r6+28];
	ld.shared.u32 	%r106, [%r62+896];
	mad.lo.s32 	%r107, %r106, %r105, %r101;
	ld.shared.u32 	%r108, [%r8+28];
	ld.shared.u32 	%r109, [%r66+28];
	mad.lo.s32 	%r110, %r109, %r108, %r104;
	ld.shared.u32 	%r111, [%r6+32];
	ld.shared.u32 	%r112, [%r62+1024];
	mad.lo.s32 	%r113, %r112, %r111, %r107;
	ld.shared.u32 	%r114, [%r8+32];
	ld.shared.u32 	%r115, [%r66+32];
	mad.lo.s32 	%r116, %r115, %r114, %r110;
	ld.shared.u32 	%r117, [%r6+36];
	ld.shared.u32 	%r118, [%r62+1152];
	mad.lo.s32 	%r119, %r118, %r117, %r113;
	ld.shared.u32 	%r120, [%r8+36];
	ld.shared.u32 	%r121, [%r66+36];
	mad.lo.s32 	%r122, %r121, %r120, %r116;
	ld.shared.u32 	%r123, [%r6+40];
	ld.shared.u32 	%r124, [%r62+1280];
	mad.lo.s32 	%r125, %r124, %r123, %r119;
	ld.shared.u32 	%r126, [%r8+40];
	ld.shared.u32 	%r127, [%r66+40];
	mad.lo.s32 	%r128, %r127, %r126, %r122;
	ld.shared.u32 	%r129, [%r6+44];
	ld.shared.u32 	%r130, [%r62+1408];
	mad.lo.s32 	%r131, %r130, %r129, %r125;
	ld.shared.u32 	%r132, [%r8+44];
	ld.shared.u32 	%r133, [%r66+44];
	mad.lo.s32 	%r134, %r133, %r132, %r128;
	ld.shared.u32 	%r135, [%r6+48];
	ld.shared.u32 	%r136, [%r62+1536];
	mad.lo.s32 	%r137, %r136, %r135, %r131;
	ld.shared.u32 	%r138, [%r8+48];
	ld.shared.u32 	%r139, [%r66+48];
	mad.lo.s32 	%r140, %r139, %r138, %r134;
	ld.shared.u32 	%r141, [%r6+52];
	ld.shared.u32 	%r142, [%r62+1664];
	mad.lo.s32 	%r143, %r142, %r141, %r137;
	ld.shared.u32 	%r144, [%r8+52];
	ld.shared.u32 	%r145, [%r66+52];
	mad.lo.s32 	%r146, %r145, %r144, %r140;
	ld.shared.u32 	%r147, [%r6+56];
	ld.shared.u32 	%r148, [%r62+1792];
	mad.lo.s32 	%r149, %r148, %r147, %r143;
	ld.shared.u32 	%r150, [%r8+56];
	ld.shared.u32 	%r151, [%r66+56];
	mad.lo.s32 	%r152, %r151, %r150, %r146;
	ld.shared.u32 	%r153, [%r6+60];
	ld.shared.u32 	%r154, [%r62+1920];
	mad.lo.s32 	%r155, %r154, %r153, %r149;
	ld.shared.u32 	%r156, [%r8+60];
	ld.shared.u32 	%r157, [%r66+60];
	mad.lo.s32 	%r158, %r157, %r156, %r152;
	ld.shared.u32 	%r159, [%r6+64];
	ld.shared.u32 	%r160, [%r62+2048];
	mad.lo.s32 	%r161, %r160, %r159, %r155;
	ld.shared.u32 	%r162, [%r8+64];
	ld.shared.u32 	%r163, [%r66+64];
	mad.lo.s32 	%r164, %r163, %r162, %r158;
	ld.shared.u32 	%r165, [%r6+68];
	ld.shared.u32 	%r166, [%r62+2176];
	mad.lo.s32 	%r167, %r166, %r165, %r161;
	ld.shared.u32 	%r168, [%r8+68];
	ld.shared.u32 	%r169, [%r66+68];
	mad.lo.s32 	%r170, %r169, %r168, %r164;
	ld.shared.u32 	%r171, [%r6+72];
	ld.shared.u32 	%r172, [%r62+2304];
	mad.lo.s32 	%r173, %r172, %r171, %r167;
	ld.shared.u32 	%r174, [%r8+72];
	ld.shared.u32 	%r175, [%r66+72];
	mad.lo.s32 	%r176, %r175, %r174, %r170;
	ld.shared.u32 	%r177, [%r6+76];
	ld.shared.u32 	%r178, [%r62+2432];
	mad.lo.s32 	%r179, %r178, %r177, %r173;
	ld.shared.u32 	%r180, [%r8+76];
	ld.shared.u32 	%r181, [%r66+76];
	mad.lo.s32 	%r182, %r181, %r180, %r176;
	ld.shared.u32 	%r183, [%r6+80];
	ld.shared.u32 	%r184, [%r62+2560];
	mad.lo.s32 	%r185, %r184, %r183, %r179;
	ld.shared.u32 	%r186, [%r8+80];
	ld.shared.u32 	%r187, [%r66+80];
	mad.lo.s32 	%r188, %r187, %r186, %r182;
	ld.shared.u32 	%r189, [%r6+84];
	ld.shared.u32 	%r190, [%r62+2688];
	mad.lo.s32 	%r191, %r190, %r189, %r185;
	ld.shared.u32 	%r192, [%r8+84];
	ld.shared.u32 	%r193, [%r66+84];
	mad.lo.s32 	%r194, %r193, %r192, %r188;
	ld.shared.u32 	%r195, [%r6+88];
	ld.shared.u32 	%r196, [%r62+2816];
	mad.lo.s32 	%r197, %r196, %r195, %r191;
	ld.shared.u32 	%r198, [%r8+88];
	ld.shared.u32 	%r199, [%r66+88];
	mad.lo.s32 	%r200, %r199, %r198, %r194;
	ld.shared.u32 	%r201, [%r6+92];
	ld.shared.u32 	%r202, [%r62+2944];
	mad.lo.s32 	%r203, %r202, %r201, %r197;
	ld.shared.u32 	%r204, [%r8+92];
	ld.shared.u32 	%r205, [%r66+92];
	mad.lo.s32 	%r206, %r205, %r204, %r200;
	ld.shared.u32 	%r207, [%r6+96];
	ld.shared.u32 	%r208, [%r62+3072];
	mad.lo.s32 	%r209, %r208, %r207, %r203;
	ld.shared.u32 	%r210, [%r8+96];
	ld.shared.u32 	%r211, [%r66+96];
	mad.lo.s32 	%r212, %r211, %r210, %r206;
	ld.shared.u32 	%r213, [%r6+100];
	ld.shared.u32 	%r214, [%r62+3200];
	mad.lo.s32 	%r215, %r214, %r213, %r209;
	ld.shared.u32 	%r216, [%r8+100];
	ld.shared.u32 	%r217, [%r66+100];
	mad.lo.s32 	%r218, %r217, %r216, %r212;
	ld.shared.u32 	%r219, [%r6+104];
	ld.shared.u32 	%r220, [%r62+3328];
	mad.lo.s32 	%r221, %r220, %r219, %r215;
	ld.shared.u32 	%r222, [%r8+104];
	ld.shared.u32 	%r223, [%r66+104];
	mad.lo.s32 	%r224, %r223, %r222, %r218;
	ld.shared.u32 	%r225, [%r6+108];
	ld.shared.u32 	%r226, [%r62+3456];
	mad.lo.s32 	%r227, %r226, %r225, %r221;
	ld.shared.u32 	%r228, [%r8+108];
	ld.shared.u32 	%r229, [%r66+108];
	mad.lo.s32 	%r230, %r229, %r228, %r224;
	ld.shared.u32 	%r231, [%r6+112];
	ld.shared.u32 	%r232, [%r62+3584];
	mad.lo.s32 	%r233, %r232, %r231, %r227;
	ld.shared.u32 	%r234, [%r8+112];
	ld.shared.u32 	%r235, [%r66+112];
	mad.lo.s32 	%r236, %r235, %r234, %r230;
	ld.shared.u32 	%r237, [%r6+116];
	ld.shared.u32 	%r238, [%r62+3712];
	mad.lo.s32 	%r239, %r238, %r237, %r233;
	ld.shared.u32 	%r240, [%r8+116];
	ld.shared.u32 	%r241, [%r66+116];
	mad.lo.s32 	%r242, %r241, %r240, %r236;
	ld.shared.u32 	%r243, [%r6+120];
	ld.shared.u32 	%r244, [%r62+3840];
	mad.lo.s32 	%r245, %r244, %r243, %r239;
	ld.shared.u32 	%r246, [%r8+120];
	ld.shared.u32 	%r247, [%r66+120];
	mad.lo.s32 	%r248, %r247, %r246, %r242;
	ld.shared.u32 	%r249, [%r6+124];
	ld.shared.u32 	%r250, [%r62+3968];
	mad.lo.s32 	%r261, %r250, %r249, %r245;
	ld.shared.u32 	%r251, [%r8+124];
	ld.shared.u32 	%r252, [%r66+124];
	mad.lo.s32 	%r262, %r252, %r251, %r248;
	bar.sync 	0;
	add.s32 	%r255, %r255, 1;
	cvt.rn.f32.u32 	%f4, %r255;
	setp.gt.f32 	%p11, %f1, %f4;
	@%p11 bra 	$L__BB0_2;
$L__BB0_10:
	setp.ge.s32 	%p12, %r2, %r28;
	setp.ge.s32 	%p13, %r4, %r30;
	or.pred  	%p14, %p12, %p13;
	@%p14 bra 	$L__BB0_12;
	ld.param.u64 	%rd22, [_Z17comput_prod_AB_CDPiS_S_S_iiiS__param_7];
	add.s32 	%r253, %r262, %r261;
	mad.lo.s32 	%r254, %r30, %r2, %r4;
	cvta.to.global.u64 	%rd17, %rd22;
	mul.wide.s32 	%rd18, %r254, 4;
	add.s64 	%rd19, %rd17, %rd18;
	st.global.u32 	[%rd19], %r253;
$L__BB0_12:
	ret;

}


// ===== COMPILED SASS (sm_100) =====

	.target	sm_100

	.elftype	@"ET_EXEC"


//--------------------- .note.nv.tkinfo           --------------------------
	.section	.note.nv.tkinfo,"",@"SHT_NOTE"
	.sectionflags	@"SHF_NOTE_NV_TKINFO"
	.tkinfo
        /*0018*/ 	.word	0x00000002
        /*0030*/ 	.string	""
        /*0030*/ 	.string	"ptxas"
        /*0030*/ 	.string	"Cuda compilation tools, release 13.0, V13.0.88"
        /*0030*/ 	.string	"Build cuda_13.0.r13.0/compiler.36424714_0"
        /*0030*/ 	.string	"-arch sm_100 -m 64 "



//--------------------- .note.nv.cuinfo           --------------------------
	.section	.note.nv.cuinfo,"",@"SHT_NOTE"
	.sectionflags	@"SHF_NOTE_NV_CUINFO"
        /*0018*/ 	.short	0x0002
        /*001a*/ 	.short	0x0064
        /*001c*/ 	.short	0x0082
	.zero		2


//--------------------- .nv.info                  --------------------------
	.section	.nv.info,"",@"SHT_CUDA_INFO"
	.align	4


	//----- nvinfo : EIATTR_REGCOUNT
	.align		4
        /*0000*/ 	.byte	0x04, 0x2f
        /*0002*/ 	.short	(.L_1 - .L_0)
	.align		4
.L_0:
        /*0004*/ 	.word	index@(_Z17comput_prod_AB_CDPiS_S_S_iiiS_)
        /*0008*/ 	.word	0x00000020


	//----- nvinfo : EIATTR_FRAME_SIZE
	.align		4
.L_1:
        /*000c*/ 	.byte	0x04, 0x11
        /*000e*/ 	.short	(.L_3 - .L_2)
	.align		4
.L_2:
        /*0010*/ 	.word	index@(_Z17comput_prod_AB_CDPiS_S_S_iiiS_)
        /*0014*/ 	.word	0x00000000


	//----- nvinfo : EIATTR_MIN_STACK_SIZE
	.align		4
.L_3:
        /*0018*/ 	.byte	0x04, 0x12
        /*001a*/ 	.short	(.L_5 - .L_4)
	.align		4
.L_4:
        /*001c*/ 	.word	index@(_Z17comput_prod_AB_CDPiS_S_S_iiiS_)
        /*0020*/ 	.word	0x00000000
.L_5:


//--------------------- .nv.compat                --------------------------
	.section	.nv.compat,"",@"SHT_CUDA_COMPAT_INFO"
	.align	4
        /*0000*/ 	.byte	0x02, 0x09, 0x00, 0x00, 0x02, 0x02, 0x01, 0x00, 0x02, 0x05, 0x05, 0x00, 0x03, 0x07, 0x01, 0x01
        /*0010*/ 	.byte	0x02, 0x03, 0x00, 0x00, 0x02, 0x06, 0x01, 0x00, 0x04, 0x0b, 0x08, 0x00, 0x09, 0x00, 0x00, 0x00
        /*0020*/ 	.byte	0x00, 0x00, 0x00, 0x00


//--------------------- .nv.info._Z17comput_prod_AB_CDPiS_S_S_iiiS_ --------------------------
	.section	.nv.info._Z17comput_prod_AB_CDPiS_S_S_iiiS_,"",@"SHT_CUDA_INFO"
	.sectionflags	@""
	.align	4


	//----- nvinfo : EIATTR_CUDA_API_VERSION
	.align		4
        /*0000*/ 	.byte	0x04, 0x37
        /*0002*/ 	.short	(.L_7 - .L_6)
.L_6:
        /*0004*/ 	.word	0x00000082


	//----- nvinfo : EIATTR_KPARAM_INFO
	.align		4
.L_7:
        /*0008*/ 	.byte	0x04, 0x17
        /*000a*/ 	.short	(.L_9 - .L_8)
.L_8:
        /*000c*/ 	.word	0x00000000
        /*0010*/ 	.short	0x0007
        /*0012*/ 	.short	0x0030
        /*0014*/ 	.byte	0x00, 0xf5, 0x21, 0x00


	//----- nvinfo : EIATTR_KPARAM_INFO
	.align		4
.L_9:
        /*0018*/ 	.byte	0x04, 0x17
        /*001a*/ 	.short	(.L_11 - .L_10)
.L_10:
        /*001c*/ 	.word	0x00000000
        /*0020*/ 	.short	0x0006
        /*0022*/ 	.short	0x0028
        /*0024*/ 	.byte	0x00, 0xf0, 0x11, 0x00


	//----- nvinfo : EIATTR_KPARAM_INFO
	.align		4
.L_11:
        /*0028*/ 	.byte	0x04, 0x17
        /*002a*/ 	.short	(.L_13 - .L_12)
.L_12:
        /*002c*/ 	.word	0x00000000
        /*0030*/ 	.short	0x0005
        /*0032*/ 	.short	0x0024
        /*0034*/ 	.byte	0x00, 0xf0, 0x11, 0x00


	//----- nvinfo : EIATTR_KPARAM_INFO
	.align		4
.L_13:
        /*0038*/ 	.byte	0x04, 0x17
        /*003a*/ 	.short	(.L_15 - .L_14)
.L_14:
        /*003c*/ 	.word	0x00000000
        /*0040*/ 	.short	0x0004
        /*0042*/ 	.short	0x0020
        /*0044*/ 	.byte	0x00, 0xf0, 0x11, 0x00


	//----- nvinfo : EIATTR_KPARAM_INFO
	.align		4
.L_15:
        /*0048*/ 	.byte	0x04, 0x17
        /*004a*/ 	.short	(.L_17 - .L_16)
.L_16:
        /*004c*/ 	.word	0x00000000
        /*0050*/ 	.short	0x0003
        /*0052*/ 	.short	0x0018
        /*0054*/ 	.byte	0x00, 0xf5, 0x21, 0x00


	//----- nvinfo : EIATTR_KPARAM_INFO
	.align		4
.L_17:
        /*0058*/ 	.byte	0x04, 0x17
        /*005a*/ 	.short	(.L_19 - .L_18)
.L_18:
        /*005c*/ 	.word	0x00000000
        /*0060*/ 	.short	0x0002
        /*0062*/ 	.short	0x0010
        /*0064*/ 	.byte	0x00, 0xf5, 0x21, 0x00


	//----- nvinfo : EIATTR_KPARAM_INFO
	.align		4
.L_19:
        /*0068*/ 	.byte	0x04, 0x17
        /*006a*/ 	.short	(.L_21 - .L_20)
.L_20:
        /*006c*/ 	.word	0x00000000
        /*0070*/ 	.short	0x0001
        /*0072*/ 	.short	0x0008
        /*0074*/ 	.byte	0x00, 0xf5, 0x21, 0x00


	//----- nvinfo : EIATTR_KPARAM_INFO
	.align		4
.L_21:
        /*0078*/ 	.byte	0x04, 0x17
        /*007a*/ 	.short	(.L_23 - .L_22)
.L_22:
        /*007c*/ 	.word	0x00000000
        /*0080*/ 	.short	0x0000
        /*0082*/ 	.short	0x0000
        /*0084*/ 	.byte	0x00, 0xf5, 0x21, 0x00


	//----- nvinfo : EIATTR_SPARSE_MMA_MASK
	.align		4
.L_23:
        /*0088*/ 	.byte	0x03, 0x50
        /*008a*/ 	.short	0x0000


	//----- nvinfo : EIATTR_MAXREG_COUNT
	.align		4
        /*008c*/ 	.byte	0x03, 0x1b
        /*008e*/ 	.short	0x00ff


	//----- nvinfo : EIATTR_NUM_BARRIERS
	.align		4
        /*0090*/ 	.byte	0x02, 0x4c
        /*0092*/ 	.byte	0x01
	.zero		1


	//----- nvinfo : EIATTR_MERCURY_ISA_VERSION
	.align		4
        /*0094*/ 	.byte	0x03, 0x5f
        /*0096*/ 	.short	0x0101


	//----- nvinfo : EIATTR_VRC_CTA_INIT_COUNT
	.align		4
        /*0098*/ 	.byte	0x02, 0x4a
	.zero		1
	.zero		1


	//----- nvinfo : EIATTR_EXIT_INSTR_OFFSETS
	.align		4
        /*009c*/ 	.byte	0x04, 0x1c
        /*009e*/ 	.short	(.L_25 - .L_24)


	//   ....[0]....
.L_24:
        /*00a0*/ 	.word	0x00000e30


	//   ....[1]....
        /*00a4*/ 	.word	0x00000e90


	//----- nvinfo : EIATTR_CBANK_PARAM_SIZE
	.align		4
.L_25:
        /*00a8*/ 	.byte	0x03, 0x19
        /*00aa*/ 	.short	0x0038


	//----- nvinfo : EIATTR_PARAM_CBANK
	.align		4
        /*00ac*/ 	.byte	0x04, 0x0a
        /*00ae*/ 	.short	(.L_27 - .L_26)
	.align		4
.L_26:
        /*00b0*/ 	.word	index@(.nv.constant0._Z17comput_prod_AB_CDPiS_S_S_iiiS_)
        /*00b4*/ 	.short	0x0380
        /*00b6*/ 	.short	0x0038


	//----- nvinfo : EIATTR_SW_WAR
	.align		4
.L_27:
        /*00b8*/ 	.byte	0x04, 0x36
        /*00ba*/ 	.short	(.L_29 - .L_28)
.L_28:
        /*00bc*/ 	.word	0x00000008
.L_29:


//--------------------- .nv.callgraph             --------------------------
	.section	.nv.callgraph,"",@"SHT_CUDA_CALLGRAPH"
	.align	4
	.sectionentsize	8
	.align		4
        /*0000*/ 	.word	0x00000000
	.align		4
        /*0004*/ 	.word	0xffffffff
	.align		4
        /*0008*/ 	.word	0x00000000
	.align		4
        /*000c*/ 	.word	0xfffffffe
	.align		4
        /*0010*/ 	.word	0x00000000
	.align		4
        /*0014*/ 	.word	0xfffffffd
	.align		4
        /*0018*/ 	.word	0x00000000
	.align		4
        /*001c*/ 	.word	0xfffffffc


//--------------------- .text._Z17comput_prod_AB_CDPiS_S_S_iiiS_ --------------------------
	.section	.text._Z17comput_prod_AB_CDPiS_S_S_iiiS_,"ax",@progbits
	.align	128
        .global         _Z17comput_prod_AB_CDPiS_S_S_iiiS_
        .type           _Z17comput_prod_AB_CDPiS_S_S_iiiS_,@function
        .size           _Z17comput_prod_AB_CDPiS_S_S_iiiS_,(.L_x_3 - _Z17comput_prod_AB_CDPiS_S_S_iiiS_)
        .other          _Z17comput_prod_AB_CDPiS_S_S_iiiS_,@"STO_CUDA_ENTRY STV_DEFAULT"
_Z17comput_prod_AB_CDPiS_S_S_iiiS_:
.text._Z17comput_prod_AB_CDPiS_S_S_iiiS_:
[----:B------:R-:W-:Y:S01]  /*0000*/  LDC R1, c[0x0][0x37c] ;  /* 0x0000df00ff017b82 */ /* 0x000fe20000000800 */
[----:B------:R-:W0:Y:S01]  /*0010*/  LDCU UR4, c[0x0][0x3a4] ;  /* 0x00007480ff0477ac */ /* 0x000e220008000800 */
[----:B------:R-:W1:Y:S06]  /*0020*/  S2R R0, SR_TID.Y ;  /* 0x0000000000007919 */ /* 0x000e6c0000002200 */
[----:B------:R-:W1:Y:S01]  /*0030*/  LDC R25, c[0x0][0x364] ;  /* 0x0000d900ff197b82 */ /* 0x000e620000000800 */
[----:B------:R-:W-:Y:S01]  /*0040*/  CS2R R10, SRZ ;  /* 0x00000000000a7805 */ /* 0x000fe2000001ff00 */
[----:B------:R-:W2:Y:S01]  /*0050*/  LDCU UR11, c[0x0][0x3a8] ;  /* 0x00007500ff0b77ac */ /* 0x000ea20008000800 */
[----:B------:R-:W3:Y:S01]  /*0060*/  S2R R2, SR_TID.X ;  /* 0x0000000000027919 */ /* 0x000ee20000002100 */
[----:B------:R-:W4:Y:S04]  /*0070*/  LDCU.64 UR6, c[0x0][0x358] ;  /* 0x00006b00ff0677ac */ /* 0x000f280008000a00 */
[----:B------:R-:W-:Y:S01]  /*0080*/  S2UR UR5, SR_CTAID.X ;  /* 0x00000000000579c3 */ /* 0x000fe20000002500 */
[----:B0-----:R-:W-:-:S07]  /*0090*/  I2FP.F32.S32 R3, UR4 ;  /* 0x0000000400037c45 */ /* 0x001fce0008201400 */
[----:B------:R-:W1:Y:S01]  /*00a0*/  S2UR UR4, SR_CTAID.Y ;  /* 0x00000000000479c3 */ /* 0x000e620000002600 */
[----:B------:R-:W-:-:S04]  /*00b0*/  FMUL R3, R3, 0.03125 ;  /* 0x3d00000003037820 */ /* 0x000fc80000400000 */
[----:B------:R-:W0:Y:S03]  /*00c0*/  FRND.CEIL R20, R3 ;  /* 0x0000000300147307 */ /* 0x000e260000209000 */
[----:B------:R-:W5:Y:S01]  /*00d0*/  LDC R5, c[0x0][0x360] ;  /* 0x0000d800ff057b82 */ /* 0x000f620000000800 */
[----:B0-----:R-:W-:Y:S01]  /*00e0*/  FSETP.GT.AND P0, PT, R20, RZ, PT ;  /* 0x000000ff1400720b */ /* 0x001fe20003f04000 */
[--C-:B-1----:R-:W-:Y:S02]  /*00f0*/  IMAD R25, R25, UR4, R0.reuse ;  /* 0x0000000419197c24 */ /* 0x102fe4000f8e0200 */
[C---:B-----5:R-:W-:Y:S02]  /*0100*/  IMAD R22, R5.reuse, UR5, R0 ;  /* 0x0000000505167c24 */ /* 0x060fe4000f8e0200 */
[----:B---3--:R-:W-:-:S08]  /*0110*/  IMAD R24, R5, UR5, R2 ;  /* 0x0000000505187c24 */ /* 0x008fd0000f8e0202 */
[----:B--2-4-:R-:W-:Y:S05]  /*0120*/  @!P0 BRA `(.L_x_0) ;  /* 0x0000000c00348947 */ /* 0x014fea0003800000 */
[----:B------:R-:W0:Y:S01]  /*0130*/  S2R R6, SR_CgaCtaId ;  /* 0x0000000000067919 */ /* 0x000e220000008800 */
[----:B------:R-:W-:Y:S01]  /*0140*/  MOV R3, 0x400 ;  /* 0x0000040000037802 */ /* 0x000fe20000000f00 */
[----:B------:R-:W-:Y:S01]  /*0150*/  HFMA2 R19, -RZ, RZ, 0, 0 ;  /* 0x00000000ff137431 */ /* 0x000fe200000001ff */
[----:B------:R-:W-:Y:S01]  /*0160*/  CS2R R10, SRZ ;  /* 0x00000000000a7805 */ /* 0x000fe2000001ff00 */
[----:B------:R-:W1:Y:S01]  /*0170*/  LDCU UR10, c[0x0][0x3a8] ;  /* 0x00007500ff0a77ac */ /* 0x000e620008000800 */
[C---:B------:R-:W-:Y:S02]  /*0180*/  IADD3 R5, PT, PT, R3.reuse, 0x3000, RZ ;  /* 0x0000300003057810 */ /* 0x040fe40007ffe0ff */
[----:B------:R-:W-:Y:S01]  /*0190*/  IADD3 R4, PT, PT, R3, 0x2000, RZ ;  /* 0x0000200003047810 */ /* 0x000fe20007ffe0ff */
[----:B------:R-:W2:Y:S01]  /*01a0*/  LDCU.64 UR8, c[0x0][0x3a0] ;  /* 0x00007400ff0877ac */ /* 0x000ea20008000a00 */
[C---:B0-----:R-:W-:Y:S02]  /*01b0*/  LEA R5, R6.reuse, R5, 0x18 ;  /* 0x0000000506057211 */ /* 0x041fe400078ec0ff */
[----:B------:R-:W-:-:S02]  /*01c0*/  LEA R23, R6, R3, 0x18 ;  /* 0x0000000306177211 */ /* 0x000fc400078ec0ff */
[----:B------:R-:W-:Y:S01]  /*01d0*/  LEA R21, R6, R4, 0x18 ;  /* 0x0000000406157211 */ /* 0x000fe200078ec0ff */
[C-C-:B------:R-:W-:Y:S01]  /*01e0*/  IMAD R17, R0.reuse, 0x84, R5.reuse ;  /* 0x0000008400117824 */ /* 0x140fe200078e0205 */
[----:B------:R-:W-:Y:S01]  /*01f0*/  LEA R23, R0, R23, 0x7 ;  /* 0x0000001700177211 */ /* 0x000fe200078e38ff */
[----:B------:R-:W-:Y:S01]  /*0200*/  IMAD R3, R2, 0x84, R5 ;  /* 0x0000008402037824 */ /* 0x000fe200078e0205 */
[----:B------:R-:W-:Y:S02]  /*0210*/  LEA R21, R0, R21, 0x7 ;  /* 0x0000001500157211 */ /* 0x000fe400078e38ff */
[C---:B------:R-:W-:Y:S02]  /*0220*/  LEA R18, R2.reuse, R23, 0x2 ;  /* 0x0000001702127211 */ /* 0x040fe400078e10ff */
[----:B-12---:R-:W-:-:S07]  /*0230*/  LEA R17, R2, R17, 0x2 ;  /* 0x0000001102117211 */ /* 0x006fce00078e10ff */
.L_x_1:
[C---:B------:R-:W-:Y:S02]  /*0240*/  LEA R15, R19.reuse, R2, 0x5 ;  /* 0x00000002130f7211 */ /* 0x040fe400078e28ff */
[----:B------:R-:W-:Y:S02]  /*0250*/  LEA R27, R19, R0, 0x5 ;  /* 0x00000000131b7211 */ /* 0x000fe400078e28ff */
[----:B------:R-:W-:Y:S02]  /*0260*/  ISETP.GE.AND P0, PT, R15, UR9, PT ;  /* 0x000000090f007c0c */ /* 0x000fe4000bf06270 */
[----:B------:R-:W-:Y:S02]  /*0270*/  ISETP.GE.AND P1, PT, R27, UR9, PT ;  /* 0x000000091b007c0c */ /* 0x000fe4000bf26270 */
[----:B------:R-:W-:Y:S02]  /*0280*/  ISETP.GE.OR P2, PT, R25, UR8, P0 ;  /* 0x0000000819007c0c */ /* 0x000fe40008746670 */
[----:B------:R-:W-:-:S02]  /*0290*/  ISETP.GE.OR P1, PT, R24, UR10, P1 ;  /* 0x0000000a18007c0c */ /* 0x000fc40008f26670 */
[----:B------:R-:W-:-:S09]  /*02a0*/  ISETP.GE.OR P0, PT, R22, UR10, P0 ;  /* 0x0000000a16007c0c */ /* 0x000fd20008706670 */
[----:B------:R-:W0:Y:S01]  /*02b0*/  @!P2 LDC.64 R8, c[0x0][0x390] ;  /* 0x0000e400ff08ab82 */ /* 0x000e220000000a00 */
[--C-:B------:R-:W-:Y:S02]  /*02c0*/  @!P2 IMAD R29, R25, UR9, R15.reuse ;  /* 0x00000009191dac24 */ /* 0x100fe4000f8e020f */
[----:B------:R-:W-:Y:S02]  /*02d0*/  @!P1 IMAD R27, R27, UR10, R24 ;  /* 0x0000000a1b1b9c24 */ /* 0x000fe4000f8e0218 */
[----:B------:R-:W-:-:S03]  /*02e0*/  @!P0 IMAD R15, R22, UR9, R15 ;  /* 0x00000009160f8c24 */ /* 0x000fc6000f8e020f */
[----:B------:R-:W1:Y:S08]  /*02f0*/  @!P2 LDC.64 R12, c[0x0][0x380] ;  /* 0x0000e000ff0cab82 */ /* 0x000e700000000a00 */
[----:B------:R-:W2:Y:S08]  /*0300*/  @!P1 LDC.64 R6, c[0x0][0x388] ;  /* 0x0000e200ff069b82 */ /* 0x000eb00000000a00 */
[----:B------:R-:W3:Y:S01]  /*0310*/  @!P0 LDC.64 R4, c[0x0][0x398] ;  /* 0x0000e600ff048b82 */ /* 0x000ee20000000a00 */
[----:B0-----:R-:W-:Y:S01]  /*0320*/  @!P2 IMAD.WIDE R8, R29, 0x4, R8 ;  /* 0x000000041d08a825 */ /* 0x001fe200078e0208 */
[----:B------:R-:W-:-:S02]  /*0330*/  MOV R26, RZ ;  /* 0x000000ff001a7202 */ /* 0x000fc40000000f00 */
[----:B------:R-:W-:-:S03]  /*0340*/  MOV R28, RZ ;  /* 0x000000ff001c7202 */ /* 0x000fc60000000f00 */
[----:B------:R-:W4:Y:S01]  /*0350*/  @!P2 LDG.E R8, desc[UR6][R8.64] ;  /* 0x000000060808a981 */ /* 0x000f22000c1e1900 */
[----:B-1----:R-:W-:-:S06]  /*0360*/  @!P2 IMAD.WIDE R12, R29, 0x4, R12 ;  /* 0x000000041d0ca825 */ /* 0x002fcc00078e020c */
[----:B------:R-:W5:Y:S01]  /*0370*/  @!P2 LDG.E R13, desc[UR6][R12.64] ;  /* 0x000000060c0da981 */ /* 0x000f62000c1e1900 */
[----:B--2---:R-:W-:-:S05]  /*0380*/  @!P1 IMAD.WIDE R6, R27, 0x4, R6 ;  /* 0x000000041b069825 */ /* 0x004fca00078e0206 */
[----:B------:R-:W2:Y:S01]  /*0390*/  @!P1 LDG.E R26, desc[UR6][R6.64] ;  /* 0x00000006061a9981 */ /* 0x000ea2000c1e1900 */
[----:B---3--:R-:W-:-:S05]  /*03a0*/  @!P0 IMAD.WIDE R4, R15, 0x4, R4 ;  /* 0x000000040f048825 */ /* 0x008fca00078e0204 */
[----:B------:R-:W3:Y:S01]  /*03b0*/  @!P0 LDG.E R28, desc[UR6][R4.64] ;  /* 0x00000006041c8981 */ /* 0x000ee2000c1e1900 */
[----:B------:R-:W0:Y:S01]  /*03c0*/  S2UR UR5, SR_CgaCtaId ;  /* 0x00000000000579c3 */ /* 0x000e220000008800 */
[----:B------:R-:W-:Y:S02]  /*03d0*/  UMOV UR4, 0x400 ;  /* 0x0000040000047882 */ /* 0x000fe40000000000 */
[----:B------:R-:W-:Y:S01]  /*03e0*/  UIADD3 UR4, UPT, UPT, UR4, 0x1000, URZ ;  /* 0x0000100004047890 */ /* 0x000fe2000fffe0ff */
[----:B------:R-:W-:-:S03]  /*03f0*/  LEA R27, R2, R21, 0x2 ;  /* 0x00000015021b7211 */ /* 0x000fc600078e10ff */
[----:B0-----:R-:W-:-:S06]  /*0400*/  ULEA UR4, UR5, UR4, 0x18 ;  /* 0x0000000405047291 */ /* 0x001fcc000f8ec0ff */
[----:B------:R-:W-:-:S04]  /*0410*/  LEA R15, R0, UR4, 0x7 ;  /* 0x00000004000f7c11 */ /* 0x000fc8000f8e38ff */
[C---:B------:R-:W-:Y:S02]  /*0420*/  LEA R29, R2.reuse, R15, 0x2 ;  /* 0x0000000f021d7211 */ /* 0x040fe400078e10ff */
[----:B------:R-:W-:Y:S02]  /*0430*/  LEA R16, R2, UR4, 0x2 ;  /* 0x0000000402107c11 */ /* 0x000fe4000f8e10ff */
[----:B------:R-:W-:Y:S01]  /*0440*/  @P2 MOV R8, RZ ;  /* 0x000000ff00082202 */ /* 0x000fe20000000f00 */
[----:B-----5:R-:W-:Y:S04]  /*0450*/  @!P2 STS [R18], R13 ;  /* 0x0000000d1200a388 */ /* 0x020fe80000000800 */
[----:B------:R-:W-:Y:S04]  /*0460*/  @P2 STS [R18], RZ ;  /* 0x000000ff12002388 */ /* 0x000fe80000000800 */
[----:B----4-:R-:W-:Y:S04]  /*0470*/  STS [R27], R8 ;  /* 0x000000081b007388 */ /* 0x010fe80000000800 */
[----:B--2---:R-:W-:Y:S04]  /*0480*/  STS [R29], R26 ;  /* 0x0000001a1d007388 */ /* 0x004fe80000000800 */
[----:B---3--:R-:W-:Y:S01]  /*0490*/  STS [R17], R28 ;  /* 0x0000001c11007388 */ /* 0x008fe20000000800 */
[----:B------:R-:W-:Y:S06]  /*04a0*/  BAR.SYNC.DEFER_BLOCKING 0x0 ;  /* 0x0000000000007b1d */ /* 0x000fec0000010000 */
[----:B------:R-:W-:Y:S04]  /*04b0*/  LDS R8, [R16] ;  /* 0x0000000010087984 */ /* 0x000fe80000000800 */
[----:B------:R-:W0:Y:S04]  /*04c0*/  LDS.128 R4, [R23] ;  /* 0x0000000017047984 */ /* 0x000e280000000c00 */
[----:B------:R-:W1:Y:S04]  /*04d0*/  LDS R26, [R16+0x80] ;  /* 0x00008000101a7984 */ /* 0x000e680000000800 */
[----:B------:R-:W-:Y:S04]  /*04e0*/  LDS R9, [R3] ;  /* 0x0000000003097984 */ /* 0x000fe80000000800 */
[----:B------:R-:W2:Y:S04]  /*04f0*/  LDS.128 R12, [R21] ;  /* 0x00000000150c7984 */ /* 0x000ea80000000c00 */
[----:B------:R-:W-:Y:S01]  /*0500*/  LDS R27, [R16+0x200] ;  /* 0x00020000101b7984 */ /* 0x000fe20000000800 */
[----:B0-----:R-:W-:-:S03]  /*0510*/  IMAD R4, R4, R8, R11 ;  /* 0x0000000804047224 */ /* 0x001fc600078e020b */
[----:B------:R-:W0:Y:S04]  /*0520*/  LDS R11, [R16+0x100] ;  /* 0x00010000100b7984 */ /* 0x000e280000000800 */
[----:B------:R-:W3:Y:S01]  /*0530*/  LDS R8, [R3+0x4] ;  /* 0x0000040003087984 */ /* 0x000ee20000000800 */
[----:B-1----:R-:W-:-:S03]  /*0540*/  IMAD R26, R26, R5, R4 ;  /* 0x000000051a1a7224 */ /* 0x002fc600078e0204 */
[----:B------:R-:W1:Y:S01]  /*0550*/  LDS R5, [R3+0x8] ;  /* 0x0000080003057984 */ /* 0x000e620000000800 */
[----:B--2---:R-:W-:-:S03]  /*0560*/  IMAD R9, R12, R9, R10 ;  /* 0x000000090c097224 */ /* 0x004fc600078e020a */
[----:B------:R-:W2:Y:S04]  /*0570*/  LDS R12, [R16+0x180] ;  /* 0x00018000100c7984 */ /* 0x000ea80000000800 */
[----:B------:R-:W4:Y:S01]  /*0580*/  LDS R4, [R3+0xc] ;  /* 0x00000c0003047984 */ /* 0x000f220000000800 */
[----:B0-----:R-:W-:-:S03]  /*0590*/  IMAD R6, R11, R6, R26 ;  /* 0x000000060b067224 */ /* 0x001fc600078e021a */
[----:B------:R-:W-:Y:S01]  /*05a0*/  LDS R26, [R3+0x1c] ;  /* 0x00001c00031a7984 */ /* 0x000fe20000000800 */
[----:B---3--:R-:W-:-:S03]  /*05b0*/  IMAD R13, R8, R13, R9 ;  /* 0x0000000d080d7224 */ /* 0x008fc600078e0209 */
[----:B------:R-:W0:Y:S01]  /*05c0*/  LDS.128 R8, [R23+0x10] ;  /* 0x0000100017087984 */ /* 0x000e220000000c00 */
[----:B-1----:R-:W-:Y:S02]  /*05d0*/  IMAD R5, R5, R14, R13 ;  /* 0x0000000e05057224 */ /* 0x002fe400078e020d */
[----:B--2---:R-:W-:Y:S02]  /*05e0*/  IMAD R7, R12, R7, R6 ;  /* 0x000000070c077224 */ /* 0x004fe400078e0206 */
[----:B------:R-:W1:Y:S01]  /*05f0*/  LDS R6, [R16+0x280] ;  /* 0x0002800010067984 */ /* 0x000e620000000800 */
[----:B----4-:R-:W-:-:S03]  /*0600*/  IMAD R5, R4, R15, R5 ;  /* 0x0000000f04057224 */ /* 0x010fc600078e0205 */
[----:B------:R-:W-:Y:S04]  /*0610*/  LDS R4, [R3+0x10] ;  /* 0x0000100003047984 */ /* 0x000fe80000000800 */
[----:B------:R-:W2:Y:S01]  /*0620*/  LDS.128 R12, [R21+0x10] ;  /* 0x00001000150c7984 */ /* 0x000ea20000000c00 */
[----:B0-----:R-:W-:-:S03]  /*0630*/  IMAD R27, R8, R27, R7 ;  /* 0x0000001b081b7224 */ /* 0x001fc600078e0207 */
[----:B------:R-:W0:Y:S04]  /*0640*/  LDS R7, [R16+0x300] ;  /* 0x0003000010077984 */ /* 0x000e280000000800 */
[----:B------:R-:W3:Y:S01]  /*0650*/  LDS R8, [R3+0x14] ;  /* 0x0000140003087984 */ /* 0x000ee20000000800 */
[----:B-1----:R-:W-:-:S03]  /*0660*/  IMAD R6, R6, R9, R27 ;  /* 0x0000000906067224 */ /* 0x002fc600078e021b */
[----:B------:R-:W1:Y:S04]  /*0670*/  LDS R9, [R3+0x18] ;  /* 0x0000180003097984 */ /* 0x000e680000000800 */
[----:B------:R-:W-:Y:S01]  /*0680*/  LDS R27, [R16+0x400] ;  /* 0x00040000101b7984 */ /* 0x000fe20000000800 */
[----:B--2---:R-:W-:-:S03]  /*0690*/  IMAD R4, R12, R4, R5 ;  /* 0x000000040c047224 */ /* 0x004fc600078e0205 */
[----:B------:R-:W2:Y:S01]  /*06a0*/  LDS R12, [R16+0x380] ;  /* 0x00038000100c7984 */ /* 0x000ea20000000800 */
[----:B0-----:R-:W-:Y:S02]  /*06b0*/  IMAD R10, R7, R10, R6 ;  /* 0x0000000a070a7224 */ /* 0x001fe400078e0206 */
[----:B---3--:R-:W-:Y:S02]  /*06c0*/  IMAD R8, R8, R13, R4 ;  /* 0x0000000d08087224 */ /* 0x008fe400078e0204 */
[----:B------:R-:W0:Y:S02]  /*06d0*/  LDS.128 R4, [R23+0x20] ;  /* 0x0000200017047984 */ /* 0x000e240000000c00 */
[----:B-1----:R-:W-:Y:S02]  /*06e0*/  IMAD R9, R9, R14, R8 ;  /* 0x0000000e09097224 */ /* 0x002fe400078e0208 */
[----:B------:R-:W-:Y:S02]  /*06f0*/  LDS R8, [R3+0x24] ;  /* 0x0000240003087984 */ /* 0x000fe40000000800 */
[----:B------:R-:W-:-:S02]  /*0700*/  IMAD R9, R26, R15, R9 ;  /* 0x0000000f1a097224 */ /* 0x000fc400078e0209 */
[----:B------:R-:W1:Y:S01]  /*0710*/  LDS R26, [R16+0x480] ;  /* 0x00048000101a7984 */ /* 0x000e620000000800 */
[----:B--2---:R-:W-:-:S03]  /*0720*/  IMAD R11, R12, R11, R10 ;  /* 0x0000000b0c0b7224 */ /* 0x004fc600078e020a */
[----:B------:R-:W-:Y:S04]  /*0730*/  LDS R10, [R3+0x20] ;  /* 0x00002000030a7984 */ /* 0x000fe80000000800 */
[----:B------:R-:W2:Y:S01]  /*0740*/  LDS.128 R12, [R21+0x20] ;  /* 0x00002000150c7984 */ /* 0x000ea20000000c00 */
[----:B0-----:R-:W-:-:S03]  /*0750*/  IMAD R4, R4, R27, R11 ;  /* 0x0000001b04047224 */ /* 0x001fc600078e020b */
[----:B------:R-:W0:Y:S04]  /*0760*/  LDS R11, [R16+0x500] ;  /* 0x00050000100b7984 */ /* 0x000e280000000800 */
[----:B------:R-:W-:Y:S01]  /*0770*/  LDS R27, [R16+0x600] ;  /* 0x00060000101b7984 */ /* 0x000fe20000000800 */
[----:B-1----:R-:W-:-:S03]  /*0780*/  IMAD R26, R26, R5, R4 ;  /* 0x000000051a1a7224 */ /* 0x002fc600078e0204 */
[----:B------:R-:W1:Y:S04]  /*0790*/  LDS R5, [R3+0x28] ;  /* 0x0000280003057984 */ /* 0x000e680000000800 */
[----:B------:R-:W3:Y:S01]  /*07a0*/  LDS R4, [R3+0x2c] ;  /* 0x00002c0003047984 */ /* 0x000ee20000000800 */
[----:B--2---:R-:W-:-:S03]  /*07b0*/  IMAD R9, R12, R10, R9 ;  /* 0x0000000a0c097224 */ /* 0x004fc600078e0209 */
[----:B------:R-:W2:Y:S01]  /*07c0*/  LDS R12, [R16+0x580] ;  /* 0x00058000100c7984 */ /* 0x000ea20000000800 */
[----:B------:R-:W-:Y:S02]  /*07d0*/  IMAD R13, R8, R13, R9 ;  /* 0x0000000d080d7224 */ /* 0x000fe400078e0209 */
[----:B0-----:R-:W-:Y:S02]  /*07e0*/  IMAD R6, R11, R6, R26 ;  /* 0x000000060b067224 */ /* 0x001fe400078e021a */
[----:B------:R-:W0:Y:S04]  /*07f0*/  LDS.128 R8, [R23+0x30] ;  /* 0x0000300017087984 */ /* 0x000e280000000c00 */
[----:B------:R-:W-:Y:S01]  /*0800*/  LDS R26, [R3+0x3c] ;  /* 0x00003c00031a7984 */ /* 0x000fe20000000800 */
[----:B-1----:R-:W-:-:S04]  /*0810*/  IMAD R5, R5, R14, R13 ;  /* 0x0000000e05057224 */ /* 0x002fc800078e020d */
[----:B---3--:R-:W-:Y:S02]  /*0820*/  IMAD R5, R4, R15, R5 ;  /* 0x0000000f04057224 */ /* 0x008fe400078e0205 */
[----:B------:R-:W-:Y:S01]  /*0830*/  LDS R4, [R3+0x30] ;  /* 0x0000300003047984 */ /* 0x000fe20000000800 */
[----:B--2---:R-:W-:-:S03]  /*0840*/  IMAD R7, R12, R7, R6 ;  /* 0x000000070c077224 */ /* 0x004fc600078e0206 */
[----:B------:R-:W1:Y:S04]  /*0850*/  LDS R6, [R16+0x680] ;  /* 0x0006800010067984 */ /* 0x000e680000000800 */
[----:B------:R-:W2:Y:S01]  /*0860*/  LDS.128 R12, [R21+0x30] ;  /* 0x00003000150c7984 */ /* 0x000ea20000000c00 */
[----:B0-----:R-:W-:-:S03]  /*0870*/  IMAD R27, R8, R27, R7 ;  /* 0x0000001b081b7224 */ /* 0x001fc600078e0207 */
[----:B------:R-:W0:Y:S04]  /*0880*/  LDS R7, [R16+0x700] ;  /* 0x0007000010077984 */ /* 0x000e280000000800 */
[----:B------:R-:W3:Y:S01]  /*0890*/  LDS R8, [R3+0x34] ;  /* 0x0000340003087984 */ /* 0x000ee20000000800 */
[----:B-1----:R-:W-:-:S03]  /*08a0*/  IMAD R6, R6, R9, R27 ;  /* 0x0000000906067224 */ /* 0x002fc600078e021b */
[----:B------:R-:W1:Y:S01]  /*08b0*/  LDS R9, [R3+0x38] ;  /* 0x0000380003097984 */ /* 0x000e620000000800 */
[----:B--2---:R-:W-:-:S03]  /*08c0*/  IMAD R4, R12, R4, R5 ;  /* 0x000000040c047224 */ /* 0x004fc600078e0205 */
[----:B------:R-:W2:Y:S04]  /*08d0*/  LDS R12, [R16+0x780] ;  /* 0x00078000100c7984 */ /* 0x000ea80000000800 */
[----:B------:R-:W-:Y:S01]  /*08e0*/  LDS R27, [R16+0x800] ;  /* 0x00080000101b7984 */ /* 0x000fe20000000800 */
[----:B0-----:R-:W-:Y:S02]  /*08f0*/  IMAD R10, R7, R10, R6 ;  /* 0x0000000a070a7224 */ /* 0x001fe400078e0206 */
[----:B---3--:R-:W-:Y:S02]  /*0900*/  IMAD R8, R8, R13, R4 ;  /* 0x0000000d08087224 */ /* 0x008fe400078e0204 */
[----:B------:R-:W0:Y:S02]  /*0910*/  LDS.128 R4, [R23+0x40] ;  /* 0x0000400017047984 */ /* 0x000e240000000c00 */
[----:B-1----:R-:W-:-:S02]  /*0920*/  IMAD R9, R9, R14, R8 ;  /* 0x0000000e09097224 */ /* 0x002fc400078e0208 */
[----:B------:R-:W-:Y:S01]  /*0930*/  LDS R8, [R3+0x44] ;  /* 0x0000440003087984 */ /* 0x000fe20000000800 */
[----:B--2---:R-:W-:Y:S02]  /*0940*/  IMAD R11, R12, R11, R10 ;  /* 0x0000000b0c0b7224 */ /* 0x004fe400078e020a */
[----:B------:R-:W-:Y:S01]  /*0950*/  IMAD R9, R26, R15, R9 ;  /* 0x0000000f1a097224 */ /* 0x000fe200078e0209 */
[----:B------:R-:W-:Y:S04]  /*0960*/  LDS R10, [R3+0x40] ;  /* 0x00004000030a7984 */ /* 0x000fe80000000800 */
[----:B------:R-:W1:Y:S04]  /*0970*/  LDS R26, [R16+0x880] ;  /* 0x00088000101a7984 */ /* 0x000e680000000800 */
[----:B------:R-:W2:Y:S01]  /*0980*/  LDS.128 R12, [R21+0x40] ;  /* 0x00004000150c7984 */ /* 0x000ea20000000c00 */
[----:B0-----:R-:W-:-:S03]  /*0990*/  IMAD R4, R4, R27, R11 ;  /* 0x0000001b04047224 */ /* 0x001fc600078e020b */
[----:B------:R-:W0:Y:S04]  /*09a0*/  LDS R11, [R16+0x900] ;  /* 0x00090000100b7984 */ /* 0x000e280000000800 */
[----:B------:R-:W-:Y:S01]  /*09b0*/  LDS R27, [R16+0xa00] ;  /* 0x000a0000101b7984 */ /* 0x000fe20000000800 */
[----:B-1----:R-:W-:-:S03]  /*09c0*/  IMAD R26, R26, R5, R4 ;  /* 0x000000051a1a7224 */ /* 0x002fc600078e0204 */
[----:B------:R-:W1:Y:S01]  /*09d0*/  LDS R5, [R3+0x48] ;  /* 0x0000480003057984 */ /* 0x000e620000000800 */
[----:B--2---:R-:W-:-:S03]  /*09e0*/  IMAD R9, R12, R10, R9 ;  /* 0x0000000a0c097224 */ /* 0x004fc600078e0209 */
[----:B------:R-:W2:Y:S04]  /*09f0*/  LDS R12, [R16+0x980] ;  /* 0x00098000100c7984 */ /* 0x000ea80000000800 */
[----:B------:R-:W3:Y:S01]  /*0a00*/  LDS R4, [R3+0x4c] ;  /* 0x00004c0003047984 */ /* 0x000ee20000000800 */
[----:B------:R-:W-:Y:S02]  /*0a10*/  IMAD R13, R8, R13, R9 ;  /* 0x0000000d080d7224 */ /* 0x000fe400078e0209 */
[----:B0-----:R-:W-:Y:S02]  /*0a20*/  IMAD R6, R11, R6, R26 ;  /* 0x000000060b067224 */ /* 0x001fe400078e021a */
[----:B------:R-:W0:Y:S04]  /*0a30*/  LDS.128 R8, [R23+0x50] ;  /* 0x0000500017087984 */ /* 0x000e280000000c00 */
[----:B------:R-:W-:Y:S01]  /*0a40*/  LDS R26, [R3+0x5c] ;  /* 0x00005c00031a7984 */ /* 0x000fe20000000800 */
[----:B-1----:R-:W-:-:S02]  /*0a50*/  IMAD R5, R5, R14, R13 ;  /* 0x0000000e05057224 */ /* 0x002fc400078e020d */
[----:B--2---:R-:W-:Y:S02]  /*0a60*/  IMAD R7, R12, R7, R6 ;  /* 0x000000070c077224 */ /* 0x004fe400078e0206 */
[----:B------:R-:W1:Y:S01]  /*0a70*/  LDS R6, [R16+0xa80] ;  /* 0x000a800010067984 */ /* 0x000e620000000800 */
[----:B---3--:R-:W-:-:S03]  /*0a80*/  IMAD R5, R4, R15, R5 ;  /* 0x0000000f04057224 */ /* 0x008fc600078e0205 */
        /* <DEDUP_REMOVED lines=12> */
[----:B------:R-:W-:Y:S04]  /*0b50*/  LDS R13, [R16+0xc00] ;  /* 0x000c0000100d7984 */ /* 0x000fe80000000800 */
[----:B------:R-:W0:Y:S01]  /*0b60*/  LDS.128 R4, [R23+0x60] ;  /* 0x0000600017047984 */ /* 0x000e220000000c00 */
[----:B-1----:R-:W-:-:S03]  /*0b70*/  IMAD R8, R9, R14, R8 ;  /* 0x0000000e09087224 */ /* 0x002fc600078e0208 */
[----:B------:R-:W-:Y:S01]  /*0b80*/  LDS R14, [R3+0x60] ;  /* 0x00006000030e7984 */ /* 0x000fe20000000800 */
[----:B------:R-:W-:-:S03]  /*0b90*/  IMAD R15, R26, R15, R8 ;  /* 0x0000000f1a0f7224 */ /* 0x000fc600078e0208 */
[----:B------:R-:W1:Y:S01]  /*0ba0*/  LDS R26, [R16+0xc80] ;  /* 0x000c8000101a7984 */ /* 0x000e620000000800 */
[----:B--2---:R-:W-:-:S03]  /*0bb0*/  IMAD R12, R12, R11, R10 ;  /* 0x0000000b0c0c7224 */ /* 0x004fc600078e020a */
[----:B------:R-:W2:Y:S01]  /*0bc0*/  LDS.128 R8, [R21+0x60] ;  /* 0x0000600015087984 */ /* 0x000ea20000000c00 */
[----:B0-----:R-:W-:-:S03]  /*0bd0*/  IMAD R12, R4, R13, R12 ;  /* 0x0000000d040c7224 */ /* 0x001fc600078e020c */
[----:B------:R-:W0:Y:S04]  /*0be0*/  LDS R13, [R16+0xd00] ;  /* 0x000d0000100d7984 */ /* 0x000e280000000800 */
[----:B------:R-:W3:Y:S01]  /*0bf0*/  LDS R4, [R16+0xd80] ;  /* 0x000d800010047984 */ /* 0x000ee20000000800 */
[----:B-1----:R-:W-:-:S03]  /*0c00*/  IMAD R5, R26, R5, R12 ;  /* 0x000000051a057224 */ /* 0x002fc600078e020c */
[----:B------:R-:W-:Y:S01]  /*0c10*/  LDS R26, [R3+0x6c] ;  /* 0x00006c00031a7984 */ /* 0x000fe20000000800 */
[----:B--2---:R-:W-:-:S04]  /*0c20*/  IMAD R8, R8, R14, R15 ;  /* 0x0000000e08087224 */ /* 0x004fc800078e020f */
[----:B------:R-:W-:Y:S02]  /*0c30*/  IMAD R9, R27, R9, R8 ;  /* 0x000000091b097224 */ /* 0x000fe400078e0208 */
[----:B------:R-:W-:Y:S04]  /*0c40*/  LDS R27, [R16+0xe00] ;  /* 0x000e0000101b7984 */ /* 0x000fe80000000800 */
[----:B------:R-:W-:Y:S01]  /*0c50*/  LDS R8, [R16+0xe80] ;  /* 0x000e800010087984 */ /* 0x000fe20000000800 */
[----:B0-----:R-:W-:-:S03]  /*0c60*/  IMAD R5, R13, R6, R5 ;  /* 0x000000060d057224 */ /* 0x001fc600078e0205 */
[----:B------:R-:W0:Y:S04]  /*0c70*/  LDS R6, [R3+0x68] ;  /* 0x0000680003067984 */ /* 0x000e280000000800 */
[----:B------:R-:W1:Y:S01]  /*0c80*/  LDS.128 R12, [R23+0x70] ;  /* 0x00007000170c7984 */ /* 0x000e620000000c00 */
[----:B---3--:R-:W-:Y:S02]  /*0c90*/  IMAD R5, R4, R7, R5 ;  /* 0x0000000704057224 */ /* 0x008fe400078e0205 */
[----:B0-----:R-:W-:Y:S02]  /*0ca0*/  IMAD R10, R6, R10, R9 ;  /* 0x0000000a060a7224 */ /* 0x001fe400078e0209 */
[----:B------:R-:W-:Y:S01]  /*0cb0*/  LDS R9, [R3+0x70] ;  /* 0x0000700003097984 */ /* 0x000fe20000000800 */
[----:B-1----:R-:W-:-:S03]  /*0cc0*/  IMAD R12, R12, R27, R5 ;  /* 0x0000001b0c0c7224 */ /* 0x002fc600078e0205 */
[----:B------:R-:W0:Y:S01]  /*0cd0*/  LDS.128 R4, [R21+0x70] ;  /* 0x0000700015047984 */ /* 0x000e220000000c00 */
[----:B------:R-:W-:-:S03]  /*0ce0*/  IMAD R11, R26, R11, R10 ;  /* 0x0000000b1a0b7224 */ /* 0x000fc600078e020a */
[----:B------:R-:W1:Y:S01]  /*0cf0*/  LDS R10, [R3+0x74] ;  /* 0x00007400030a7984 */ /* 0x000e620000000800 */
[----:B------:R-:W-:-:S03]  /*0d00*/  IMAD R26, R8, R13, R12 ;  /* 0x0000000d081a7224 */ /* 0x000fc600078e020c */
[----:B------:R-:W2:Y:S04]  /*0d10*/  LDS R27, [R16+0xf00] ;  /* 0x000f0000101b7984 */ /* 0x000ea80000000800 */
[----:B------:R-:W3:Y:S04]  /*0d20*/  LDS R13, [R3+0x78] ;  /* 0x00007800030d7984 */ /* 0x000ee80000000800 */
[----:B------:R-:W4:Y:S04]  /*0d30*/  LDS R12, [R16+0xf80] ;  /* 0x000f8000100c7984 */ /* 0x000f280000000800 */
[----:B------:R-:W5:Y:S01]  /*0d40*/  LDS R8, [R3+0x7c] ;  /* 0x00007c0003087984 */ /* 0x000f620000000800 */
[----:B------:R-:W-:Y:S01]  /*0d50*/  IADD3 R19, PT, PT, R19, 0x1, RZ ;  /* 0x0000000113137810 */ /* 0x000fe20007ffe0ff */
[----:B0-----:R-:W-:-:S03]  /*0d60*/  IMAD R4, R4, R9, R11 ;  /* 0x0000000904047224 */ /* 0x001fc600078e020b */
[----:B------:R-:W-:Y:S01]  /*0d70*/  I2FP.F32.U32 R9, R19 ;  /* 0x0000001300097245 */ /* 0x000fe20000201000 */
[----:B------:R-:W-:Y:S03]  /*0d80*/  BAR.SYNC.DEFER_BLOCKING 0x0 ;  /* 0x0000000000007b1d */ /* 0x000fe60000010000 */
[----:B------:R-:W-:Y:S01]  /*0d90*/  FSETP.GT.AND P0, PT, R20, R9, PT ;  /* 0x000000091400720b */ /* 0x000fe20003f04000 */
[----:B-1----:R-:W-:Y:S02]  /*0da0*/  IMAD R4, R10, R5, R4 ;  /* 0x000000050a047224 */ /* 0x002fe400078e0204 */
[----:B--2---:R-:W-:Y:S02]  /*0db0*/  IMAD R14, R27, R14, R26 ;  /* 0x0000000e1b0e7224 */ /* 0x004fe400078e021a */
[----:B---3--:R-:W-:Y:S02]  /*0dc0*/  IMAD R4, R13, R6, R4 ;  /* 0x000000060d047224 */ /* 0x008fe400078e0204 */
[----:B----4-:R-:W-:-:S02]  /*0dd0*/  IMAD R11, R12, R15, R14 ;  /* 0x0000000f0c0b7224 */ /* 0x010fc400078e020e */
[----:B-----5:R-:W-:-:S04]  /*0de0*/  IMAD R10, R8, R7, R4 ;  /* 0x00000007080a7224 */ /* 0x020fc800078e0204 */
[----:B------:R-:W-:Y:S05]  /*0df0*/  @P0 BRA `(.L_x_1) ;  /* 0xfffffff400100947 */ /* 0x000fea000383ffff */
.L_x_0:
[----:B------:R-:W0:Y:S01]  /*0e00*/  LDCU UR4, c[0x0][0x3a0] ;  /* 0x00007400ff0477ac */ /* 0x000e220008000800 */
[----:B------:R-:W-:-:S04]  /*0e10*/  ISETP.GE.AND P0, PT, R24, UR11, PT ;  /* 0x0000000b18007c0c */ /* 0x000fc8000bf06270 */
[----:B0-----:R-:W-:-:S13]  /*0e20*/  ISETP.GE.OR P0, PT, R25, UR4, P0 ;  /* 0x0000000419007c0c */ /* 0x001fda0008706670 */
[----:B------:R-:W-:Y:S05]  /*0e30*/  @P0 EXIT ;  /* 0x000000000000094d */ /* 0x000fea0003800000 */
[----:B------:R-:W0:Y:S01]  /*0e40*/  LDC.64 R2, c[0x0][0x3b0] ;  /* 0x0000ec00ff027b82 */ /* 0x000e220000000a00 */
[----:B------:R-:W-:Y:S01]  /*0e50*/  IMAD R25, R25, UR11, R24 ;  /* 0x0000000b19197c24 */ /* 0x000fe2000f8e0218 */
[----:B------:R-:W-:-:S03]  /*0e60*/  IADD3 R11, PT, PT, R10, R11, RZ ;  /* 0x0000000b0a0b7210 */ /* 0x000fc60007ffe0ff */
[----:B0-----:R-:W-:-:S05]  /*0e70*/  IMAD.WIDE R2, R25, 0x4, R2 ;  /* 0x0000000419027825 */ /* 0x001fca00078e0202 */
[----:B------:R-:W-:Y:S01]  /*0e80*/  STG.E desc[UR6][R2.64], R11 ;  /* 0x0000000b02007986 */ /* 0x000fe2000c101906 */
[----:B------:R-:W-:Y:S05]  /*0e90*/  EXIT ;  /* 0x000000000000794d */ /* 0x000fea0003800000 */
.L_x_2:
[----:B------:R-:W-:-:S00]  /*0ea0*/  BRA `(.L_x_2) ;  /* 0xfffffffc00fc7947 */ /* 0x000fc0000383ffff */
[----:B------:R-:W-:-:S00]  /*0eb0*/  NOP ;  /* 0x0000000000007918 */ /* 0x000fc00000000000 */
        /* <DEDUP_REMOVED lines=12> */
.L_x_3:


//--------------------- .nv.shared._Z17comput_prod_AB_CDPiS_S_S_iiiS_ --------------------------
	.section	.nv.shared._Z17comput_prod_AB_CDPiS_S_S_iiiS_,"aw",@nobits
	.sectionflags	@""
	.align	4
.nv.shared._Z17comput_prod_AB_CDPiS_S_S_iiiS_:
	.zero		17536


//--------------------- .nv.shared.reserved.0     --------------------------
	.section	.nv.shared.reserved.0,"aw",@nobits
	.weak		__nv_reservedSMEM_offset_0_alias
	.size		__nv_reservedSMEM_offset_0_alias, 0, 64
	.other		__nv_reservedSMEM_offset_0_alias,@"STO_CUDA_RESERVED_SHARED STV_DEFAULT"
__nv_reservedSMEM_offset_0_alias:
	.zero		0
	.zero		64


//--------------------- .nv.constant0._Z17comput_prod_AB_CDPiS_S_S_iiiS_ --------------------------
	.section	.nv.constant0._Z17comput_prod_AB_CDPiS_S_S_iiiS_,"a",@progbits
	.sectionflags	@""
	.align	4
.nv.constant0._Z17comput_prod_AB_CDPiS_S_S_iiiS_:
	.zero		952


//--------------------- SYMBOLS --------------------------

	.type		.nv.reservedSmem.offset0,@object
	.size		.nv.reservedSmem.offset0,0x4
	.type		.nv.reservedSmem.cap,@object
	.size		.nv.reservedSmem.cap,0x4
